//
// Generated by NVIDIA NVVM Compiler
//
// Compiler Build ID: CL-36424714
// Cuda compilation tools, release 13.0, V13.0.88
// Based on NVVM 20.0.0
//

.version 9.0
.target sm_100
.address_size 64

	// .globl	_Z13standard_loopPfi

.visible .entry _Z13standard_loopPfi(
	.param .u64 .ptr .align 1 _Z13standard_loopPfi_param_0,
	.param .u32 _Z13standard_loopPfi_param_1
)
{
	.reg .pred 	%p<2>;
	.reg .b32 	%r<6>;
	.reg .b32 	%f<10>;
	.reg .b64 	%rd<5>;

	ld.param.u64 	%rd1, [_Z13standard_loopPfi_param_0];
	ld.param.u32 	%r2, [_Z13standard_loopPfi_param_1];
	mov.u32 	%r3, %ctaid.x;
	mov.u32 	%r4, %ntid.x;
	mov.u32 	%r5, %tid.x;
	mad.lo.s32 	%r1, %r3, %r4, %r5;
	setp.ge.s32 	%p1, %r1, %r2;
	@%p1 bra 	$L__BB0_2;
	cvta.to.global.u64 	%rd2, %rd1;
	mul.wide.s32 	%rd3, %r1, 4;
	add.s64 	%rd4, %rd2, %rd3;
	ld.global.f32 	%f1, [%rd4];
	add.f32 	%f2, %f1, 0f00000000;
	fma.rn.f32 	%f3, %f1, 0f40000000, %f2;
	fma.rn.f32 	%f4, %f1, 0f40400000, %f3;
	fma.rn.f32 	%f5, %f1, 0f40800000, %f4;
	fma.rn.f32 	%f6, %f1, 0f40A00000, %f5;
	fma.rn.f32 	%f7, %f1, 0f40C00000, %f6;
	fma.rn.f32 	%f8, %f1, 0f40E00000, %f7;
	fma.rn.f32 	%f9, %f1, 0f41000000, %f8;
	st.global.f32 	[%rd4], %f9;
$L__BB0_2:
	ret;

}
	// .globl	_Z18pragma_unroll_loopPfi
.visible .entry _Z18pragma_unroll_loopPfi(
	.param .u64 .ptr .align 1 _Z18pragma_unroll_loopPfi_param_0,
	.param .u32 _Z18pragma_unroll_loopPfi_param_1
)
{
	.reg .pred 	%p<2>;
	.reg .b32 	%r<6>;
	.reg .b32 	%f<10>;
	.reg .b64 	%rd<5>;

	ld.param.u64 	%rd1, [_Z18pragma_unroll_loopPfi_param_0];
	ld.param.u32 	%r2, [_Z18pragma_unroll_loopPfi_param_1];
	mov.u32 	%r3, %ctaid.x;
	mov.u32 	%r4, %ntid.x;
	mov.u32 	%r5, %tid.x;
	mad.lo.s32 	%r1, %r3, %r4, %r5;
	setp.ge.s32 	%p1, %r1, %r2;
	@%p1 bra 	$L__BB1_2;
	cvta.to.global.u64 	%rd2, %rd1;
	mul.wide.s32 	%rd3, %r1, 4;
	add.s64 	%rd4, %rd2, %rd3;
	ld.global.f32 	%f1, [%rd4];
	add.f32 	%f2, %f1, 0f00000000;
	fma.rn.f32 	%f3, %f1, 0f40000000, %f2;
	fma.rn.f32 	%f4, %f1, 0f40400000, %f3;
	fma.rn.f32 	%f5, %f1, 0f40800000, %f4;
	fma.rn.f32 	%f6, %f1, 0f40A00000, %f5;
	fma.rn.f32 	%f7, %f1, 0f40C00000, %f6;
	fma.rn.f32 	%f8, %f1, 0f40E00000, %f7;
	fma.rn.f32 	%f9, %f1, 0f41000000, %f8;
	st.global.f32 	[%rd4], %f9;
$L__BB1_2:
	ret;

}
	// .globl	_Z18manual_unroll_loopPfi
.visible .entry _Z18manual_unroll_loopPfi(
	.param .u64 .ptr .align 1 _Z18manual_unroll_loopPfi_param_0,
	.param .u32 _Z18manual_unroll_loopPfi_param_1
)
{
	.reg .pred 	%p<2>;
	.reg .b32 	%r<6>;
	.reg .b32 	%f<10>;
	.reg .b64 	%rd<5>;

	ld.param.u64 	%rd1, [_Z18manual_unroll_loopPfi_param_0];
	ld.param.u32 	%r2, [_Z18manual_unroll_loopPfi_param_1];
	mov.u32 	%r3, %ctaid.x;
	mov.u32 	%r4, %ntid.x;
	mov.u32 	%r5, %tid.x;
	mad.lo.s32 	%r1, %r3, %r4, %r5;
	setp.ge.s32 	%p1, %r1, %r2;
	@%p1 bra 	$L__BB2_2;
	cvta.to.global.u64 	%rd2, %rd1;
	mul.wide.s32 	%rd3, %r1, 4;
	add.s64 	%rd4, %rd2, %rd3;
	ld.global.f32 	%f1, [%rd4];
	add.f32 	%f2, %f1, 0f00000000;
	fma.rn.f32 	%f3, %f1, 0f40000000, %f2;
	fma.rn.f32 	%f4, %f1, 0f40400000, %f3;
	fma.rn.f32 	%f5, %f1, 0f40800000, %f4;
	fma.rn.f32 	%f6, %f1, 0f40A00000, %f5;
	fma.rn.f32 	%f7, %f1, 0f40C00000, %f6;
	fma.rn.f32 	%f8, %f1, 0f40E00000, %f7;
	fma.rn.f32 	%f9, %f1, 0f41000000, %f8;
	st.global.f32 	[%rd4], %f9;
$L__BB2_2:
	ret;

}


// ===== COMPILED SASS (sm_100) =====

	.target	sm_100

	.elftype	@"ET_EXEC"


//--------------------- .note.nv.tkinfo           --------------------------
	.section	.note.nv.tkinfo,"",@"SHT_NOTE"
	.sectionflags	@"SHF_NOTE_NV_TKINFO"
	.tkinfo
        /*0018*/ 	.word	0x00000002
        /*0030*/ 	.string	""
        /*0030*/ 	.string	"ptxas"
        /*0030*/ 	.string	"Cuda compilation tools, release 13.0, V13.0.88"
        /*0030*/ 	.string	"Build cuda_13.0.r13.0/compiler.36424714_0"
        /*0030*/ 	.string	"-arch sm_100 -m 64 "



//--------------------- .note.nv.cuinfo           --------------------------
	.section	.note.nv.cuinfo,"",@"SHT_NOTE"
	.sectionflags	@"SHF_NOTE_NV_CUINFO"
        /*0018*/ 	.short	0x0002
        /*001a*/ 	.short	0x0064
        /*001c*/ 	.short	0x0082
	.zero		2


//--------------------- .nv.info                  --------------------------
	.section	.nv.info,"",@"SHT_CUDA_INFO"
	.align	4


	//----- nvinfo : EIATTR_REGCOUNT
	.align		4
        /*0000*/ 	.byte	0x04, 0x2f
        /*0002*/ 	.short	(.L_1 - .L_0)
	.align		4
.L_0:
        /*0004*/ 	.word	index@(_Z13standard_loopPfi)
        /*0008*/ 	.word	0x00000008


	//----- nvinfo : EIATTR_FRAME_SIZE
	.align		4
.L_1:
        /*000c*/ 	.byte	0x04, 0x11
        /*000e*/ 	.short	(.L_3 - .L_2)
	.align		4
.L_2:
        /*0010*/ 	.word	index@(_Z13standard_loopPfi)
        /*0014*/ 	.word	0x00000000


	//----- nvinfo : EIATTR_REGCOUNT
	.align		4
.L_3:
        /*0018*/ 	.byte	0x04, 0x2f
        /*001a*/ 	.short	(.L_5 - .L_4)
	.align		4
.L_4:
        /*001c*/ 	.word	index@(_Z18pragma_unroll_loopPfi)
        /*0020*/ 	.word	0x00000008


	//----- nvinfo : EIATTR_FRAME_SIZE
	.align		4
.L_5:
        /*0024*/ 	.byte	0x04, 0x11
        /*0026*/ 	.short	(.L_7 - .L_6)
	.align		4
.L_6:
        /*0028*/ 	.word	index@(_Z18pragma_unroll_loopPfi)
        /*002c*/ 	.word	0x00000000


	//----- nvinfo : EIATTR_REGCOUNT
	.align		4
.L_7:
        /*0030*/ 	.byte	0x04, 0x2f
        /*0032*/ 	.short	(.L_9 - .L_8)
	.align		4
.L_8:
        /*0034*/ 	.word	index@(_Z18manual_unroll_loopPfi)
        /*0038*/ 	.word	0x00000008


	//----- nvinfo : EIATTR_FRAME_SIZE
	.align		4
.L_9:
        /*003c*/ 	.byte	0x04, 0x11
        /*003e*/ 	.short	(.L_11 - .L_10)
	.align		4
.L_10:
        /*0040*/ 	.word	index@(_Z18manual_unroll_loopPfi)
        /*0044*/ 	.word	0x00000000


	//----- nvinfo : EIATTR_MIN_STACK_SIZE
	.align		4
.L_11:
        /*0048*/ 	.byte	0x04, 0x12
        /*004a*/ 	.short	(.L_13 - .L_12)
	.align		4
.L_12:
        /*004c*/ 	.word	index@(_Z18manual_unroll_loopPfi)
        /*0050*/ 	.word	0x00000000


	//----- nvinfo : EIATTR_MIN_STACK_SIZE
	.align		4
.L_13:
        /*0054*/ 	.byte	0x04, 0x12
        /*0056*/ 	.short	(.L_15 - .L_14)
	.align		4
.L_14:
        /*0058*/ 	.word	index@(_Z18pragma_unroll_loopPfi)
        /*005c*/ 	.word	0x00000000


	//----- nvinfo : EIATTR_MIN_STACK_SIZE
	.align		4
.L_15:
        /*0060*/ 	.byte	0x04, 0x12
        /*0062*/ 	.short	(.L_17 - .L_16)
	.align		4
.L_16:
        /*0064*/ 	.word	index@(_Z13standard_loopPfi)
        /*0068*/ 	.word	0x00000000
.L_17:


//--------------------- .nv.compat                --------------------------
	.section	.nv.compat,"",@"SHT_CUDA_COMPAT_INFO"
	.align	4
        /*0000*/ 	.byte	0x02, 0x09, 0x00, 0x00, 0x02, 0x02, 0x01, 0x00, 0x02, 0x05, 0x05, 0x00, 0x03, 0x07, 0x01, 0x01
        /*0010*/ 	.byte	0x02, 0x03, 0x00, 0x00, 0x02, 0x06, 0x01, 0x00, 0x04, 0x0b, 0x08, 0x00, 0x09, 0x00, 0x00, 0x00
        /*0020*/ 	.byte	0x00, 0x00, 0x00, 0x00


//--------------------- .nv.info._Z18manual_unroll_loopPfi --------------------------
	.section	.nv.info._Z18manual_unroll_loopPfi,"",@"SHT_CUDA_INFO"
	.sectionflags	@""
	.align	4


	//----- nvinfo : EIATTR_CUDA_API_VERSION
	.align		4
        /*0000*/ 	.byte	0x04, 0x37
        /*0002*/ 	.short	(.L_19 - .L_18)
.L_18:
        /*0004*/ 	.word	0x00000082


	//----- nvinfo : EIATTR_KPARAM_INFO
	.align		4
.L_19:
        /*0008*/ 	.byte	0x04, 0x17
        /*000a*/ 	.short	(.L_21 - .L_20)
.L_20:
        /*000c*/ 	.word	0x00000000
        /*0010*/ 	.short	0x0001
        /*0012*/ 	.short	0x0008
        /*0014*/ 	.byte	0x00, 0xf0, 0x11, 0x00


	//----- nvinfo : EIATTR_KPARAM_INFO
	.align		4
.L_21:
        /*0018*/ 	.byte	0x04, 0x17
        /*001a*/ 	.short	(.L_23 - .L_22)
.L_22:
        /*001c*/ 	.word	0x00000000
        /*0020*/ 	.short	0x0000
        /*0022*/ 	.short	0x0000
        /*0024*/ 	.byte	0x00, 0xf5, 0x21, 0x00


	//----- nvinfo : EIATTR_SPARSE_MMA_MASK
	.align		4
.L_23:
        /*0028*/ 	.byte	0x03, 0x50
        /*002a*/ 	.short	0x0000


	//----- nvinfo : EIATTR_MAXREG_COUNT
	.align		4
        /*002c*/ 	.byte	0x03, 0x1b
        /*002e*/ 	.short	0x00ff


	//----- nvinfo : EIATTR_MERCURY_ISA_VERSION
	.align		4
        /*0030*/ 	.byte	0x03, 0x5f
        /*0032*/ 	.short	0x0101


	//----- nvinfo : EIATTR_VRC_CTA_INIT_COUNT
	.align		4
        /*0034*/ 	.byte	0x02, 0x4a
	.zero		1
	.zero		1


	//----- nvinfo : EIATTR_EXIT_INSTR_OFFSETS
	.align		4
        /*0038*/ 	.byte	0x04, 0x1c
        /*003a*/ 	.short	(.L_25 - .L_24)


	//   ....[0]....
.L_24:
        /*003c*/ 	.word	0x00000070


	//   ....[1]....
        /*0040*/ 	.word	0x00000150


	//----- nvinfo : EIATTR_CBANK_PARAM_SIZE
	.align		4
.L_25:
        /*0044*/ 	.byte	0x03, 0x19
        /*0046*/ 	.short	0x000c


	//----- nvinfo : EIATTR_PARAM_CBANK
	.align		4
        /*0048*/ 	.byte	0x04, 0x0a
        /*004a*/ 	.short	(.L_27 - .L_26)
	.align		4
.L_26:
        /*004c*/ 	.word	index@(.nv.constant0._Z18manual_unroll_loopPfi)
        /*0050*/ 	.short	0x0380
        /*0052*/ 	.short	0x000c


	//----- nvinfo : EIATTR_SW_WAR
	.align		4
.L_27:
        /*0054*/ 	.byte	0x04, 0x36
        /*0056*/ 	.short	(.L_29 - .L_28)
.L_28:
        /*0058*/ 	.word	0x00000008
.L_29:


//--------------------- .nv.info._Z18pragma_unroll_loopPfi --------------------------
	.section	.nv.info._Z18pragma_unroll_loopPfi,"",@"SHT_CUDA_INFO"
	.sectionflags	@""
	.align	4


	//----- nvinfo : EIATTR_CUDA_API_VERSION
	.align		4
        /*0000*/ 	.byte	0x04, 0x37
        /*0002*/ 	.short	(.L_31 - .L_30)
.L_30:
        /*0004*/ 	.word	0x00000082


	//----- nvinfo : EIATTR_KPARAM_INFO
	.align		4
.L_31:
        /*0008*/ 	.byte	0x04, 0x17
        /*000a*/ 	.short	(.L_33 - .L_32)
.L_32:
        /*000c*/ 	.word	0x00000000
        /*0010*/ 	.short	0x0001
        /*0012*/ 	.short	0x0008
        /*0014*/ 	.byte	0x00, 0xf0, 0x11, 0x00


	//----- nvinfo : EIATTR_KPARAM_INFO
	.align		4
.L_33:
        /*0018*/ 	.byte	0x04, 0x17
        /*001a*/ 	.short	(.L_35 - .L_34)
.L_34:
        /*001c*/ 	.word	0x00000000
        /*0020*/ 	.short	0x0000
        /*0022*/ 	.short	0x0000
        /*0024*/ 	.byte	0x00, 0xf5, 0x21, 0x00


	//----- nvinfo : EIATTR_SPARSE_MMA_MASK
	.align		4
.L_35:
        /*0028*/ 	.byte	0x03, 0x50
        /*002a*/ 	.short	0x0000


	//----- nvinfo : EIATTR_MAXREG_COUNT
	.align		4
        /*002c*/ 	.byte	0x03, 0x1b
        /*002e*/ 	.short	0x00ff


	//----- nvinfo : EIATTR_MERCURY_ISA_VERSION
	.align		4
        /*0030*/ 	.byte	0x03, 0x5f
        /*0032*/ 	.short	0x0101


	//----- nvinfo : EIATTR_VRC_CTA_INIT_COUNT
	.align		4
        /*0034*/ 	.byte	0x02, 0x4a
	.zero		1
	.zero		1


	//----- nvinfo : EIATTR_EXIT_INSTR_OFFSETS
	.align		4
        /*0038*/ 	.byte	0x04, 0x1c
        /*003a*/ 	.short	(.L_37 - .L_36)


	//   ....[0]....
.L_36:
        /*003c*/ 	.word	0x00000070


	//   ....[1]....
        /*0040*/ 	.word	0x00000150


	//----- nvinfo : EIATTR_CBANK_PARAM_SIZE
	.align		4
.L_37:
        /*0044*/ 	.byte	0x03, 0x19
        /*0046*/ 	.short	0x000c


	//----- nvinfo : EIATTR_PARAM_CBANK
	.align		4
        /*0048*/ 	.byte	0x04, 0x0a
        /*004a*/ 	.short	(.L_39 - .L_38)
	.align		4
.L_38:
        /*004c*/ 	.word	index@(.nv.constant0._Z18pragma_unroll_loopPfi)
        /*0050*/ 	.short	0x0380
        /*0052*/ 	.short	0x000c


	//----- nvinfo : EIATTR_SW_WAR
	.align		4
.L_39:
        /*0054*/ 	.byte	0x04, 0x36
        /*0056*/ 	.short	(.L_41 - .L_40)
.L_40:
        /*0058*/ 	.word	0x00000008
.L_41:


//--------------------- .nv.info._Z13standard_loopPfi --------------------------
	.section	.nv.info._Z13standard_loopPfi,"",@"SHT_CUDA_INFO"
	.sectionflags	@""
	.align	4


	//----- nvinfo : EIATTR_CUDA_API_VERSION
	.align		4
        /*0000*/ 	.byte	0x04, 0x37
        /*0002*/ 	.short	(.L_43 - .L_42)
.L_42:
        /*0004*/ 	.word	0x00000082


	//----- nvinfo : EIATTR_KPARAM_INFO
	.align		4
.L_43:
        /*0008*/ 	.byte	0x04, 0x17
        /*000a*/ 	.short	(.L_45 - .L_44)
.L_44:
        /*000c*/ 	.word	0x00000000
        /*0010*/ 	.short	0x0001
        /*0012*/ 	.short	0x0008
        /*0014*/ 	.byte	0x00, 0xf0, 0x11, 0x00


	//----- nvinfo : EIATTR_KPARAM_INFO
	.align		4
.L_45:
        /*0018*/ 	.byte	0x04, 0x17
        /*001a*/ 	.short	(.L_47 - .L_46)
.L_46:
        /*001c*/ 	.word	0x00000000
        /*0020*/ 	.short	0x0000
        /*0022*/ 	.short	0x0000
        /*0024*/ 	.byte	0x00, 0xf5, 0x21, 0x00


	//----- nvinfo : EIATTR_SPARSE_MMA_MASK
	.align		4
.L_47:
        /*0028*/ 	.byte	0x03, 0x50
        /*002a*/ 	.short	0x0000


	//----- nvinfo : EIATTR_MAXREG_COUNT
	.align		4
        /*002c*/ 	.byte	0x03, 0x1b
        /*002e*/ 	.short	0x00ff


	//----- nvinfo : EIATTR_MERCURY_ISA_VERSION
	.align		4
        /*0030*/ 	.byte	0x03, 0x5f
        /*0032*/ 	.short	0x0101


	//----- nvinfo : EIATTR_VRC_CTA_INIT_COUNT
	.align		4
        /*0034*/ 	.byte	0x02, 0x4a
	.zero		1
	.zero		1


	//----- nvinfo : EIATTR_EXIT_INSTR_OFFSETS
	.align		4
        /*0038*/ 	.byte	0x04, 0x1c
        /*003a*/ 	.short	(.L_49 - .L_48)


	//   ....[0]....
.L_48:
        /*003c*/ 	.word	0x00000070


	//   ....[1]....
        /*0040*/ 	.word	0x00000150


	//----- nvinfo : EIATTR_CBANK_PARAM_SIZE
	.align		4
.L_49:
        /*0044*/ 	.byte	0x03, 0x19
        /*0046*/ 	.short	0x000c


	//----- nvinfo : EIATTR_PARAM_CBANK
	.align		4
        /*0048*/ 	.byte	0x04, 0x0a
        /*004a*/ 	.short	(.L_51 - .L_50)
	.align		4
.L_50:
        /*004c*/ 	.word	index@(.nv.constant0._Z13standard_loopPfi)
        /*0050*/ 	.short	0x0380
        /*0052*/ 	.short	0x000c


	//----- nvinfo : EIATTR_SW_WAR
	.align		4
.L_51:
        /*0054*/ 	.byte	0x04, 0x36
        /*0056*/ 	.short	(.L_53 - .L_52)
.L_52:
        /*0058*/ 	.word	0x00000008
.L_53:


//--------------------- .nv.callgraph             --------------------------
	.section	.nv.callgraph,"",@"SHT_CUDA_CALLGRAPH"
	.align	4
	.sectionentsize	8
	.align		4
        /*0000*/ 	.word	0x00000000
	.align		4
        /*0004*/ 	.word	0xffffffff
	.align		4
        /*0008*/ 	.word	0x00000000
	.align		4
        /*000c*/ 	.word	0xfffffffe
	.align		4
        /*0010*/ 	.word	0x00000000
	.align		4
        /*0014*/ 	.word	0xfffffffd
	.align		4
        /*0018*/ 	.word	0x00000000
	.align		4
        /*001c*/ 	.word	0xfffffffc


//--------------------- .text._Z18manual_unroll_loopPfi --------------------------
	.section	.text._Z18manual_unroll_loopPfi,"ax",@progbits
	.align	128
        .global         _Z18manual_unroll_loopPfi
        .type           _Z18manual_unroll_loopPfi,@function
        .size           _Z18manual_unroll_loopPfi,(.L_x_3 - _Z18manual_unroll_loopPfi)
        .other          _Z18manual_unroll_loopPfi,@"STO_CUDA_ENTRY STV_DEFAULT"
_Z18manual_unroll_loopPfi:
.text._Z18manual_unroll_loopPfi:
[----:B------:R-:W-:Y:S01]  /*0000*/  LDC R1, c[0x0][0x37c] ;  /* 0x0000df00ff017b82 */ /* 0x000fe20000000800 */
[----:B------:R-:W0:Y:S07]  /*0010*/  S2R R0, SR_TID.X ;  /* 0x0000000000007919 */ /* 0x000e2e0000002100 */
[----:B------:R-:W0:Y:S01]  /*0020*/  S2UR UR4, SR_CTAID.X ;  /* 0x00000000000479c3 */ /* 0x000e220000002500 */
[----:B------:R-:W1:Y:S07]  /*0030*/  LDCU UR5, c[0x0][0x388] ;  /* 0x00007100ff0577ac */ /* 0x000e6e0008000800 */
[----:B------:R-:W0:Y:S02]  /*0040*/  LDC R5, c[0x0][0x360] ;  /* 0x0000d800ff057b82 */ /* 0x000e240000000800 */
[----:B0-----:R-:W-:-:S05]  /*0050*/  IMAD R5, R5, UR4, R0 ;  /* 0x0000000405057c24 */ /* 0x001fca000f8e0200 */
[----:B-1----:R-:W-:-:S13]  /*0060*/  ISETP.GE.AND P0, PT, R5, UR5, PT ;  /* 0x0000000505007c0c */ /* 0x002fda000bf06270 */
[----:B------:R-:W-:Y:S05]  /*0070*/  @P0 EXIT ;  /* 0x000000000000094d */ /* 0x000fea0003800000 */
[----:B------:R-:W0:Y:S01]  /*0080*/  LDC.64 R2, c[0x0][0x380] ;  /* 0x0000e000ff027b82 */ /* 0x000e220000000a00 */
[----:B------:R-:W1:Y:S01]  /*0090*/  LDCU.64 UR4, c[0x0][0x358] ;  /* 0x00006b00ff0477ac */ /* 0x000e620008000a00 */
[----:B0-----:R-:W-:-:S05]  /*00a0*/  IMAD.WIDE R2, R5, 0x4, R2 ;  /* 0x0000000405027825 */ /* 0x001fca00078e0202 */
[----:B-1----:R-:W2:Y:S02]  /*00b0*/  LDG.E R0, desc[UR4][R2.64] ;  /* 0x0000000402007981 */ /* 0x002ea4000c1e1900 */
[----:B--2---:R-:W-:-:S04]  /*00c0*/  FADD R5, RZ, R0 ;  /* 0x00000000ff057221 */ /* 0x004fc80000000000 */
[----:B------:R-:W-:-:S04]  /*00d0*/  FFMA R5, R0, 2, R5 ;  /* 0x4000000000057823 */ /* 0x000fc80000000005 */
[----:B------:R-:W-:-:S04]  /*00e0*/  FFMA R5, R0, 3, R5 ;  /* 0x4040000000057823 */ /* 0x000fc80000000005 */
[----:B------:R-:W-:-:S04]  /*00f0*/  FFMA R5, R0, 4, R5 ;  /* 0x4080000000057823 */ /* 0x000fc80000000005 */
[----:B------:R-:W-:-:S04]  /*0100*/  FFMA R5, R0, 5, R5 ;  /* 0x40a0000000057823 */ /* 0x000fc80000000005 */
[----:B------:R-:W-:-:S04]  /*0110*/  FFMA R5, R0, 6, R5 ;  /* 0x40c0000000057823 */ /* 0x000fc80000000005 */
[----:B------:R-:W-:-:S04]  /*0120*/  FFMA R5, R0, 7, R5 ;  /* 0x40e0000000057823 */ /* 0x000fc80000000005 */
[----:B------:R-:W-:-:S05]  /*0130*/  FFMA R5, R0, 8, R5 ;  /* 0x4100000000057823 */ /* 0x000fca0000000005 */
[----:B------:R-:W-:Y:S01]  /*0140*/  STG.E desc[UR4][R2.64], R5 ;  /* 0x0000000502007986 */ /* 0x000fe2000c101904 */
[----:B------:R-:W-:Y:S05]  /*0150*/  EXIT ;  /* 0x000000000000794d */ /* 0x000fea0003800000 */
.L_x_0:
[----:B------:R-:W-:-:S00]  /*0160*/  BRA `(.L_x_0) ;  /* 0xfffffffc00fc7947 */ /* 0x000fc0000383ffff */
[----:B------:R-:W-:-:S00]  /*0170*/  NOP ;  /* 0x0000000000007918 */ /* 0x000fc00000000000 */
        /* <DEDUP_REMOVED lines=8> */
.L_x_3:


//--------------------- .text._Z18pragma_unroll_loopPfi --------------------------
	.section	.text._Z18pragma_unroll_loopPfi,"ax",@progbits
	.align	128
        .global         _Z18pragma_unroll_loopPfi
        .type           _Z18pragma_unroll_loopPfi,@function
        .size           _Z18pragma_unroll_loopPfi,(.L_x_4 - _Z18pragma_unroll_loopPfi)
        .other          _Z18pragma_unroll_loopPfi,@"STO_CUDA_ENTRY STV_DEFAULT"
_Z18pragma_unroll_loopPfi:
.text._Z18pragma_unroll_loopPfi:
        /* <DEDUP_REMOVED lines=22> */
.L_x_1:
        /* <DEDUP_REMOVED lines=10> */
.L_x_4:


//--------------------- .text._Z13standard_loopPfi --------------------------
	.section	.text._Z13standard_loopPfi,"ax",@progbits
	.align	128
        .global         _Z13standard_loopPfi
        .type           _Z13standard_loopPfi,@function
        .size           _Z13standard_loopPfi,(.L_x_5 - _Z13standard_loopPfi)
        .other          _Z13standard_loopPfi,@"STO_CUDA_ENTRY STV_DEFAULT"
_Z13standard_loopPfi:
.text._Z13standard_loopPfi:
        /* <DEDUP_REMOVED lines=22> */
.L_x_2:
        /* <DEDUP_REMOVED lines=10> */
.L_x_5:


//--------------------- .nv.shared.reserved.0     --------------------------
	.section	.nv.shared.reserved.0,"aw",@nobits
	.weak		__nv_reservedSMEM_offset_0_alias
	.size		__nv_reservedSMEM_offset_0_alias, 0, 64
	.other		__nv_reservedSMEM_offset_0_alias,@"STO_CUDA_RESERVED_SHARED STV_DEFAULT"
__nv_reservedSMEM_offset_0_alias:
	.zero		0
	.zero		64


//--------------------- .nv.constant0._Z18manual_unroll_loopPfi --------------------------
	.section	.nv.constant0._Z18manual_unroll_loopPfi,"a",@progbits
	.sectionflags	@""
	.align	4
.nv.constant0._Z18manual_unroll_loopPfi:
	.zero		908


//--------------------- .nv.constant0._Z18pragma_unroll_loopPfi --------------------------
	.section	.nv.constant0._Z18pragma_unroll_loopPfi,"a",@progbits
	.sectionflags	@""
	.align	4
.nv.constant0._Z18pragma_unroll_loopPfi:
	.zero		908


//--------------------- .nv.constant0._Z13standard_loopPfi --------------------------
	.section	.nv.constant0._Z13standard_loopPfi,"a",@progbits
	.sectionflags	@""
	.align	4
.nv.constant0._Z13standard_loopPfi:
	.zero		908


//--------------------- SYMBOLS --------------------------

	.type		.nv.reservedSmem.offset0,@object
	.size		.nv.reservedSmem.offset0,0x4
